	.headerflags	@"EF_CUDA_TEXMODE_UNIFIED EF_CUDA_64BIT_ADDRESS EF_CUDA_SM89 EF_CUDA_VIRTUAL_SM(EF_CUDA_SM89)"
	.elftype	@"ET_EXEC"


//--------------------- .nv.info                  --------------------------
	.section	.nv.info,"",@"SHT_CUDA_INFO"
	.align	4


	//----- nvinfo : EIATTR_REGCOUNT
	.align		4
        /*0000*/ 	.byte	0x04, 0x2f
        /*0002*/ 	.short	(.L_2 - .L_1)
	.align		4
.L_1:
        /*0004*/ 	.word	index@(triton__0d1d2de3de)
        /*0008*/ 	.word	0x00000012


	//----- nvinfo : EIATTR_MAX_STACK_SIZE
	.align		4
.L_2:
        /*000c*/ 	.byte	0x04, 0x23
        /*000e*/ 	.short	(.L_4 - .L_3)
	.align		4
.L_3:
        /*0010*/ 	.word	index@(triton__0d1d2de3de)
        /*0014*/ 	.word	0x00000000


	//----- nvinfo : EIATTR_MIN_STACK_SIZE
	.align		4
.L_4:
        /*0018*/ 	.byte	0x04, 0x12
        /*001a*/ 	.short	(.L_6 - .L_5)
	.align		4
.L_5:
        /*001c*/ 	.word	index@(triton__0d1d2de3de)
        /*0020*/ 	.word	0x00000000


	//----- nvinfo : EIATTR_FRAME_SIZE
	.align		4
.L_6:
        /*0024*/ 	.byte	0x04, 0x11
        /*0026*/ 	.short	(.L_8 - .L_7)
	.align		4
.L_7:
        /*0028*/ 	.word	index@(triton__0d1d2de3de)
        /*002c*/ 	.word	0x00000000
.L_8:


//--------------------- .nv.info.triton__0d1d2de3de --------------------------
	.section	.nv.info.triton__0d1d2de3de,"",@"SHT_CUDA_INFO"
	.align	4


	//----- nvinfo : EIATTR_CUDA_API_VERSION
	.align		4
        /*0000*/ 	.byte	0x04, 0x37
        /*0002*/ 	.short	(.L_10 - .L_9)
.L_9:
        /*0004*/ 	.word	0x0000007b


	//----- nvinfo : EIATTR_PARAM_CBANK
	.align		4
.L_10:
        /*0008*/ 	.byte	0x04, 0x0a
        /*000a*/ 	.short	(.L_12 - .L_11)
	.align		4
.L_11:
        /*000c*/ 	.word	index@(.nv.constant0.triton__0d1d2de3de)
        /*0010*/ 	.short	0x0160
        /*0012*/ 	.short	0x0018


	//----- nvinfo : EIATTR_CBANK_PARAM_SIZE
	.align		4
.L_12:
        /*0014*/ 	.byte	0x03, 0x19
        /*0016*/ 	.short	0x0018


	//----- nvinfo : EIATTR_KPARAM_INFO
	.align		4
        /*0018*/ 	.byte	0x04, 0x17
        /*001a*/ 	.short	(.L_14 - .L_13)
.L_13:
        /*001c*/ 	.word	0x00000000
        /*0020*/ 	.short	0x0003
        /*0022*/ 	.short	0x0014
        /*0024*/ 	.byte	0x00, 0xf0, 0x11, 0x00


	//----- nvinfo : EIATTR_KPARAM_INFO
	.align		4
.L_14:
        /*0028*/ 	.byte	0x04, 0x17
        /*002a*/ 	.short	(.L_16 - .L_15)
.L_15:
        /*002c*/ 	.word	0x00000000
        /*0030*/ 	.short	0x0002
        /*0032*/ 	.short	0x0010
        /*0034*/ 	.byte	0x00, 0xf0, 0x11, 0x00


	//----- nvinfo : EIATTR_KPARAM_INFO
	.align		4
.L_16:
        /*0038*/ 	.byte	0x04, 0x17
        /*003a*/ 	.short	(.L_18 - .L_17)
.L_17:
        /*003c*/ 	.word	0x00000000
        /*0040*/ 	.short	0x0001
        /*0042*/ 	.short	0x0008
        /*0044*/ 	.byte	0x00, 0xf0, 0x21, 0x00


	//----- nvinfo : EIATTR_KPARAM_INFO
	.align		4
.L_18:
        /*0048*/ 	.byte	0x04, 0x17
        /*004a*/ 	.short	(.L_20 - .L_19)
.L_19:
        /*004c*/ 	.word	0x00000000
        /*0050*/ 	.short	0x0000
        /*0052*/ 	.short	0x0000
        /*0054*/ 	.byte	0x00, 0xf0, 0x21, 0x00


	//----- nvinfo : EIATTR_MAXREG_COUNT
	.align		4
.L_20:
        /*0058*/ 	.byte	0x03, 0x1b
        /*005a*/ 	.short	0x00ff


	//----- nvinfo : EIATTR_COOP_GROUP_MASK_REGIDS
	.align		4
        /*005c*/ 	.byte	0x04, 0x29
        /*005e*/ 	.short	(.L_22 - .L_21)


	//   ....[0]....
.L_21:
        /*0060*/ 	.word	0xffffffff


	//   ....[1]....
        /*0064*/ 	.word	0xffffffff


	//   ....[2]....
        /*0068*/ 	.word	0xffffffff


	//   ....[3]....
        /*006c*/ 	.word	0xffffffff


	//   ....[4]....
        /*0070*/ 	.word	0xffffffff


	//   ....[5]....
        /*0074*/ 	.word	0xffffffff


	//   ....[6]....
        /*0078*/ 	.word	0xffffffff


	//   ....[7]....
        /*007c*/ 	.word	0xffffffff


	//   ....[8]....
        /*0080*/ 	.word	0xffffffff


	//   ....[9]....
        /*0084*/ 	.word	0xffffffff


	//   ....[10]....
        /*0088*/ 	.word	0xffffffff


	//   ....[11]....
        /*008c*/ 	.word	0xffffffff


	//   ....[12]....
        /*0090*/ 	.word	0xffffffff


	//   ....[13]....
        /*0094*/ 	.word	0xffffffff


	//   ....[14]....
        /*0098*/ 	.word	0xffffffff


	//   ....[15]....
        /*009c*/ 	.word	0xffffffff


	//----- nvinfo : EIATTR_COOP_GROUP_INSTR_OFFSETS
	.align		4
.L_22:
        /*00a0*/ 	.byte	0x04, 0x28
        /*00a2*/ 	.short	(.L_24 - .L_23)


	//   ....[0]....
.L_23:
        /*00a4*/ 	.word	0x00000900


	//   ....[1]....
        /*00a8*/ 	.word	0x00000940


	//   ....[2]....
        /*00ac*/ 	.word	0x00000980


	//   ....[3]....
        /*00b0*/ 	.word	0x000009c0


	//   ....[4]....
        /*00b4*/ 	.word	0x00000a10


	//   ....[5]....
        /*00b8*/ 	.word	0x00000a90


	//   ....[6]....
        /*00bc*/ 	.word	0x00000af0


	//   ....[7]....
        /*00c0*/ 	.word	0x00000b40


	//   ....[8]....
        /*00c4*/ 	.word	0x00000d80


	//   ....[9]....
        /*00c8*/ 	.word	0x00000da0


	//   ....[10]....
        /*00cc*/ 	.word	0x00000dc0


	//   ....[11]....
        /*00d0*/ 	.word	0x00000de0


	//   ....[12]....
        /*00d4*/ 	.word	0x00000e00


	//   ....[13]....
        /*00d8*/ 	.word	0x00000e50


	//   ....[14]....
        /*00dc*/ 	.word	0x00000e70


	//   ....[15]....
        /*00e0*/ 	.word	0x00000e90


	//----- nvinfo : EIATTR_EXIT_INSTR_OFFSETS
	.align		4
.L_24:
        /*00e4*/ 	.byte	0x04, 0x1c
        /*00e6*/ 	.short	(.L_26 - .L_25)


	//   ....[0]....
.L_25:
        /*00e8*/ 	.word	0x00001050


	//----- nvinfo : EIATTR_MAX_THREADS
	.align		4
.L_26:
        /*00ec*/ 	.byte	0x04, 0x05
        /*00ee*/ 	.short	(.L_28 - .L_27)
.L_27:
        /*00f0*/ 	.word	0x00000100
        /*00f4*/ 	.word	0x00000001
        /*00f8*/ 	.word	0x00000001


	//----- nvinfo : EIATTR_CRS_STACK_SIZE
	.align		4
.L_28:
        /*00fc*/ 	.byte	0x04, 0x1e
        /*00fe*/ 	.short	(.L_30 - .L_29)
.L_29:
        /*0100*/ 	.word	0x00000000
.L_30:


//--------------------- .nv.rel.action            --------------------------
	.section	.nv.rel.action,"",@"SHT_CUDA_RELOCINFO"
	.align	8
	.sectionentsize	8
        /*0000*/ 	.byte	0x73, 0x00, 0x00, 0x00, 0x00, 0x00, 0x00, 0x00, 0x00, 0x00, 0x00, 0x11, 0x25, 0x00, 0x05, 0x36


//--------------------- .nv.constant0.triton__0d1d2de3de --------------------------
	.section	.nv.constant0.triton__0d1d2de3de,"a",@progbits
	.align	4
.nv.constant0.triton__0d1d2de3de:
	.zero		376


//--------------------- .text.triton__0d1d2de3de  --------------------------
	.section	.text.triton__0d1d2de3de,"ax",@progbits
	.sectionflags	@"SHF_BARRIERS=1"
	.sectioninfo	@"SHI_REGISTERS=18"
	.align	128
        .global         triton__0d1d2de3de
        .type           triton__0d1d2de3de,@function
        .size           triton__0d1d2de3de,(.L_x_13 - triton__0d1d2de3de)
        .other          triton__0d1d2de3de,@"STO_CUDA_ENTRY STV_DEFAULT"
triton__0d1d2de3de:
.text.triton__0d1d2de3de:
[----:B------:R-:W-:-:S02]  /*0000*/  MOV R1, c[0x0][0x28] ;  /* 0x00000a0000017a02 */ /* 0x000fc40000000f00 */
[----:B------:R-:W0:Y:S01]  /*0010*/  S2R R3, SR_TID.X ;  /* 0x0000000000037919 */ /* 0x000e220000002100 */
[----:B------:R-:W-:Y:S01]  /*0020*/  MOV R7, 0x2 ;  /* 0x0000000200077802 */ /* 0x000fe20000000f00 */
[----:B------:R-:W-:Y:S02]  /*0030*/  ULDC.64 UR4, c[0x0][0x118] ;  /* 0x0000460000047ab9 */ /* 0x000fe40000000a00 */
[----:B------:R-:W1:Y:S01]  /*0040*/  S2R R4, SR_CTAID.X ;  /* 0x0000000000047919 */ /* 0x000e620000002500 */
[----:B0-----:R-:W-:-:S04]  /*0050*/  SHF.L.U32 R5, R3, 0x2, RZ ;  /* 0x0000000203057819 */ /* 0x001fc800000006ff */
[----:B------:R-:W-:-:S04]  /*0060*/  LOP3.LUT R5, R5, 0x3fc, RZ, 0xc0, !PT ;  /* 0x000003fc05057812 */ /* 0x000fc800078ec0ff */
[----:B-1----:R-:W-:-:S05]  /*0070*/  LEA R2, R4, R5, 0xa ;  /* 0x0000000504027211 */ /* 0x002fca00078e50ff */
[----:B------:R-:W-:-:S06]  /*0080*/  IMAD.WIDE R6, R2, R7, c[0x0][0x160] ;  /* 0x0000580002067625 */ /* 0x000fcc00078e0207 */
[----:B------:R-:W2:Y:S01]  /*0090*/  LDG.E.64 R6, [R6.64] ;  /* 0x0000000406067981 */ /* 0x000ea2000c1e1b00 */
[----:B------:R-:W-:Y:S01]  /*00a0*/  BSSY B0, `(.L_x_0) ;  /* 0x0000022000007945 */ /* 0x000fe20003800000 */
[----:B--2---:R-:W-:Y:S01]  /*00b0*/  IMAD.U32 R0, R6, 0x10000, RZ ;  /* 0x0001000006007824 */ /* 0x004fe200078e00ff */
[C---:B------:R-:W-:Y:S02]  /*00c0*/  PRMT R8, R7.reuse, 0x7632, R8 ;  /* 0x0000763207087816 */ /* 0x040fe40000000008 */
[----:B------:R-:W-:Y:S01]  /*00d0*/  SHF.L.U32 R9, R7, 0x10, RZ ;  /* 0x0000001007097819 */ /* 0x000fe200000006ff */
[----:B------:R-:W-:Y:S01]  /*00e0*/  FMUL R0, R0, 0.0625 ;  /* 0x3d80000000007820 */ /* 0x000fe20000400000 */
[----:B------:R-:W-:-:S03]  /*00f0*/  SHF.L.U32 R8, R8, 0x10, RZ ;  /* 0x0000001008087819 */ /* 0x000fc600000006ff */
[----:B------:R-:W-:Y:S01]  /*0100*/  FMUL R10, R0, 0.019999999552965164185 ;  /* 0x3ca3d70a000a7820 */ /* 0x000fe20000400000 */
[----:B------:R-:W-:Y:S01]  /*0110*/  PRMT R0, R6, 0x7632, R0 ;  /* 0x0000763206007816 */ /* 0x000fe20000000000 */
[----:B------:R-:W-:Y:S01]  /*0120*/  FMUL R6, R9, 0.0625 ;  /* 0x3d80000009067820 */ /* 0x000fe20000400000 */
[----:B------:R-:W-:Y:S01]  /*0130*/  FMUL R8, R8, 0.0625 ;  /* 0x3d80000008087820 */ /* 0x000fe20000400000 */
[----:B------:R-:W-:Y:S01]  /*0140*/  FADD.FTZ R11, |R10|, -RZ ;  /* 0x800000ff0a0b7221 */ /* 0x000fe20000010200 */
[----:B------:R-:W-:Y:S01]  /*0150*/  SHF.L.U32 R0, R0, 0x10, RZ ;  /* 0x0000001000007819 */ /* 0x000fe200000006ff */
[----:B------:R-:W-:-:S03]  /*0160*/  FMUL R6, R6, 0.019999999552965164185 ;  /* 0x3ca3d70a06067820 */ /* 0x000fc60000400000 */
[----:B------:R-:W-:Y:S01]  /*0170*/  FSETP.GE.AND P0, PT, R11, 0.60000002384185791016, PT ;  /* 0x3f19999a0b00780b */ /* 0x000fe20003f06000 */
[----:B------:R-:W-:-:S04]  /*0180*/  FMUL R0, R0, 0.0625 ;  /* 0x3d80000000007820 */ /* 0x000fc80000400000 */
[----:B------:R-:W-:-:S08]  /*0190*/  FMUL R9, R0, 0.019999999552965164185 ;  /* 0x3ca3d70a00097820 */ /* 0x000fd00000400000 */
[----:B------:R-:W-:Y:S05]  /*01a0*/  @!P0 BRA `(.L_x_1) ;  /* 0x000000a000008947 */ /* 0x000fea0003800000 */
[C---:B------:R-:W-:Y:S01]  /*01b0*/  FMUL R0, R11.reuse, 2.8853900432586669922 ;  /* 0x4038aa3b0b007820 */ /* 0x040fe20000400000 */
[----:B------:R-:W-:Y:S01]  /*01c0*/  IMAD.MOV.U32 R7, RZ, RZ, 0x3f800000 ;  /* 0x3f800000ff077424 */ /* 0x000fe200078e00ff */
[----:B------:R-:W-:-:S04]  /*01d0*/  FSETP.GE.AND P0, PT, R11, 9.010913848876953125, PT ;  /* 0x41102cb40b00780b */ /* 0x000fc80003f06000 */
[----:B------:R-:W0:Y:S02]  /*01e0*/  MUFU.EX2 R0, R0 ;  /* 0x0000000000007308 */ /* 0x000e240000000800 */
[----:B0-----:R-:W-:-:S06]  /*01f0*/  FADD R12, R0, 1 ;  /* 0x3f800000000c7421 */ /* 0x001fcc0000000000 */
[----:B------:R-:W0:Y:S02]  /*0200*/  MUFU.RCP R12, R12 ;  /* 0x0000000c000c7308 */ /* 0x000e240000001000 */
[----:B0-----:R-:W-:-:S05]  /*0210*/  FFMA.FTZ R7, R12, -2, R7 ;  /* 0xc00000000c077823 */ /* 0x001fca0000010007 */
[----:B------:R-:W-:-:S04]  /*0220*/  FSEL R7, R7, 1, !P0 ;  /* 0x3f80000007077808 */ /* 0x000fc80004000000 */
[----:B------:R-:W-:Y:S01]  /*0230*/  LOP3.LUT R7, R7, 0x80000000, R10, 0xf8, !PT ;  /* 0x8000000007077812 */ /* 0x000fe200078ef80a */
[----:B------:R-:W-:Y:S05]  /*0240*/  BRA `(.L_x_2) ;  /* 0x0000007000007947 */ /* 0x000fea0003800000 */
.L_x_1:
[----:B------:R-:W-:Y:S01]  /*0250*/  MOV R0, 0x3c80f082 ;  /* 0x3c80f08200007802 */ /* 0x000fe20000000f00 */
[----:B------:R-:W-:-:S04]  /*0260*/  FMUL R7, R10, R10 ;  /* 0x0000000a0a077220 */ /* 0x000fc80000400000 */
[----:B------:R-:W-:-:S04]  /*0270*/  FFMA.FTZ R0, R7, R0, -0.052303962409496307373 ;  /* 0xbd563cae07007423 */ /* 0x000fc80000010000 */
[----:B------:R-:W-:-:S04]  /*0280*/  FFMA.FTZ R0, R7, R0, 0.1331529766321182251 ;  /* 0x3e08594107007423 */ /* 0x000fc80000010000 */
[----:B------:R-:W-:-:S04]  /*0290*/  FFMA.FTZ R0, R7, R0, -0.33332768082618713379 ;  /* 0xbeaaa9ed07007423 */ /* 0x000fc80000010000 */
[----:B------:R-:W-:-:S04]  /*02a0*/  FFMA.FTZ R7, R7, R0, RZ ;  /* 0x0000000007077223 */ /* 0x000fc800000100ff */
[----:B------:R-:W-:-:S02]  /*02b0*/  FFMA.FTZ R7, R10, R7, R10 ;  /* 0x000000070a077223 */ /* 0x000fc4000001000a */
.L_x_2:
[----:B------:R-:W-:Y:S05]  /*02c0*/  BSYNC B0 ;  /* 0x0000000000007941 */ /* 0x000fea0003800000 */
.L_x_0:
[----:B------:R-:W-:Y:S01]  /*02d0*/  FADD.FTZ R12, |R9|, -RZ ;  /* 0x800000ff090c7221 */ /* 0x000fe20000010200 */
[----:B------:R-:W-:Y:S01]  /*02e0*/  BSSY B0, `(.L_x_3) ;  /* 0x0000015000007945 */ /* 0x000fe20003800000 */
[----:B------:R-:W-:-:S03]  /*02f0*/  FMUL R8, R8, 0.019999999552965164185 ;  /* 0x3ca3d70a08087820 */ /* 0x000fc60000400000 */
[----:B------:R-:W-:-:S13]  /*0300*/  FSETP.GE.AND P0, PT, R12, 0.60000002384185791016, PT ;  /* 0x3f19999a0c00780b */ /* 0x000fda0003f06000 */
[----:B------:R-:W-:Y:S05]  /*0310*/  @!P0 BRA `(.L_x_4) ;  /* 0x000000a000008947 */ /* 0x000fea0003800000 */
[C---:B------:R-:W-:Y:S01]  /*0320*/  FMUL R0, R12.reuse, 2.8853900432586669922 ;  /* 0x4038aa3b0c007820 */ /* 0x040fe20000400000 */
[----:B------:R-:W-:Y:S02]  /*0330*/  MOV R11, 0x3f800000 ;  /* 0x3f800000000b7802 */ /* 0x000fe40000000f00 */
[----:B------:R-:W-:-:S03]  /*0340*/  FSETP.GE.AND P0, PT, R12, 9.010913848876953125, PT ;  /* 0x41102cb40c00780b */ /* 0x000fc60003f06000 */
[----:B------:R-:W0:Y:S02]  /*0350*/  MUFU.EX2 R0, R0 ;  /* 0x0000000000007308 */ /* 0x000e240000000800 */
[----:B0-----:R-:W-:-:S06]  /*0360*/  FADD R10, R0, 1 ;  /* 0x3f800000000a7421 */ /* 0x001fcc0000000000 */
[----:B------:R-:W0:Y:S02]  /*0370*/  MUFU.RCP R10, R10 ;  /* 0x0000000a000a7308 */ /* 0x000e240000001000 */
[----:B0-----:R-:W-:-:S05]  /*0380*/  FFMA.FTZ R11, R10, -2, R11 ;  /* 0xc00000000a0b7823 */ /* 0x001fca000001000b */
[----:B------:R-:W-:-:S04]  /*0390*/  FSEL R12, R11, 1, !P0 ;  /* 0x3f8000000b0c7808 */ /* 0x000fc80004000000 */
[----:B------:R-:W-:Y:S01]  /*03a0*/  LOP3.LUT R9, R12, 0x80000000, R9, 0xf8, !PT ;  /* 0x800000000c097812 */ /* 0x000fe200078ef809 */
[----:B------:R-:W-:Y:S05]  /*03b0*/  BRA `(.L_x_5) ;  /* 0x0000007000007947 */ /* 0x000fea0003800000 */
.L_x_4:
[----:B------:R-:W-:Y:S01]  /*03c0*/  MOV R0, 0x3c80f082 ;  /* 0x3c80f08200007802 */ /* 0x000fe20000000f00 */
[----:B------:R-:W-:-:S04]  /*03d0*/  FMUL R11, R9, R9 ;  /* 0x00000009090b7220 */ /* 0x000fc80000400000 */
[----:B------:R-:W-:-:S04]  /*03e0*/  FFMA.FTZ R0, R11, R0, -0.052303962409496307373 ;  /* 0xbd563cae0b007423 */ /* 0x000fc80000010000 */
[----:B------:R-:W-:-:S04]  /*03f0*/  FFMA.FTZ R0, R11, R0, 0.1331529766321182251 ;  /* 0x3e0859410b007423 */ /* 0x000fc80000010000 */
[----:B------:R-:W-:-:S04]  /*0400*/  FFMA.FTZ R0, R11, R0, -0.33332768082618713379 ;  /* 0xbeaaa9ed0b007423 */ /* 0x000fc80000010000 */
[----:B------:R-:W-:-:S04]  /*0410*/  FFMA.FTZ R0, R11, R0, RZ ;  /* 0x000000000b007223 */ /* 0x000fc800000100ff */
[----:B------:R-:W-:-:S02]  /*0420*/  FFMA.FTZ R9, R9, R0, R9 ;  /* 0x0000000009097223 */ /* 0x000fc40000010009 */
.L_x_5:
[----:B------:R-:W-:Y:S05]  /*0430*/  BSYNC B0 ;  /* 0x0000000000007941 */ /* 0x000fea0003800000 */
.L_x_3:
[----:B------:R-:W-:Y:S01]  /*0440*/  FADD.FTZ R12, |R6|, -RZ ;  /* 0x800000ff060c7221 */ /* 0x000fe20000010200 */
[----:B------:R-:W-:Y:S04]  /*0450*/  BSSY B0, `(.L_x_6) ;  /* 0x0000014000007945 */ /* 0x000fe80003800000 */
[----:B------:R-:W-:-:S13]  /*0460*/  FSETP.GE.AND P0, PT, R12, 0.60000002384185791016, PT ;  /* 0x3f19999a0c00780b */ /* 0x000fda0003f06000 */
        /* <DEDUP_REMOVED lines=11> */
.L_x_7:
[----:B------:R-:W-:Y:S01]  /*0520*/  MOV R0, 0x3c80f082 ;  /* 0x3c80f08200007802 */ /* 0x000fe20000000f00 */
[----:B------:R-:W-:-:S04]  /*0530*/  FMUL R11, R6, R6 ;  /* 0x00000006060b7220 */ /* 0x000fc80000400000 */
[----:B------:R-:W-:-:S04]  /*0540*/  FFMA.FTZ R0, R11, R0, -0.052303962409496307373 ;  /* 0xbd563cae0b007423 */ /* 0x000fc80000010000 */
[----:B------:R-:W-:-:S04]  /*0550*/  FFMA.FTZ R0, R11, R0, 0.1331529766321182251 ;  /* 0x3e0859410b007423 */ /* 0x000fc80000010000 */
[----:B------:R-:W-:-:S04]  /*0560*/  FFMA.FTZ R0, R11, R0, -0.33332768082618713379 ;  /* 0xbeaaa9ed0b007423 */ /* 0x000fc80000010000 */
[----:B------:R-:W-:-:S04]  /*0570*/  FFMA.FTZ R11, R11, R0, RZ ;  /* 0x000000000b0b7223 */ /* 0x000fc800000100ff */
[----:B------:R-:W-:-:S02]  /*0580*/  FFMA.FTZ R6, R6, R11, R6 ;  /* 0x0000000b06067223 */ /* 0x000fc40000010006 */
.L_x_8:
[----:B------:R-:W-:Y:S05]  /*0590*/  BSYNC B0 ;  /* 0x0000000000007941 */ /* 0x000fea0003800000 */
.L_x_6:
[----:B------:R-:W-:Y:S01]  /*05a0*/  FADD.FTZ R14, |R8|, -RZ ;  /* 0x800000ff080e7221 */ /* 0x000fe20000010200 */
[----:B------:R-:W-:Y:S01]  /*05b0*/  BSSY B0, `(.L_x_9) ;  /* 0x0000015000007945 */ /* 0x000fe20003800000 */
[----:B------:R-:W-:-:S03]  /*05c0*/  SHF.R.S32.HI R11, RZ, 0x1f, R2 ;  /* 0x0000001fff0b7819 */ /* 0x000fc60000011402 */
        /* <DEDUP_REMOVED lines=12> */
.L_x_10:
[----:B------:R-:W-:Y:S01]  /*0690*/  MOV R0, 0x3c80f082 ;  /* 0x3c80f08200007802 */ /* 0x000fe20000000f00 */
[----:B------:R-:W-:-:S04]  /*06a0*/  FMUL R13, R8, R8 ;  /* 0x00000008080d7220 */ /* 0x000fc80000400000 */
[----:B------:R-:W-:-:S04]  /*06b0*/  FFMA.FTZ R0, R13, R0, -0.052303962409496307373 ;  /* 0xbd563cae0d007423 */ /* 0x000fc80000010000 */
[----:B------:R-:W-:-:S04]  /*06c0*/  FFMA.FTZ R0, R13, R0, 0.1331529766321182251 ;  /* 0x3e0859410d007423 */ /* 0x000fc80000010000 */
[----:B------:R-:W-:-:S04]  /*06d0*/  FFMA.FTZ R0, R13, R0, -0.33332768082618713379 ;  /* 0xbeaaa9ed0d007423 */ /* 0x000fc80000010000 */
[----:B------:R-:W-:-:S04]  /*06e0*/  FFMA.FTZ R13, R13, R0, RZ ;  /* 0x000000000d0d7223 */ /* 0x000fc800000100ff */
[----:B------:R-:W-:-:S02]  /*06f0*/  FFMA.FTZ R8, R8, R13, R8 ;  /* 0x0000000d08087223 */ /* 0x000fc40000010008 */
.L_x_11:
[----:B------:R-:W-:Y:S05]  /*0700*/  BSYNC B0 ;  /* 0x0000000000007941 */ /* 0x000fea0003800000 */
.L_x_9:
[----:B------:R-:W-:-:S04]  /*0710*/  SHF.R.S32.HI R13, RZ, 0x1f, R4 ;  /* 0x0000001fff0d7819 */ /* 0x000fc80000011404 */
[----:B------:R-:W-:-:S04]  /*0720*/  LEA.HI R13, R13, R4, RZ, 0xa ;  /* 0x000000040d0d7211 */ /* 0x000fc800078f50ff */
[----:B------:R-:W-:-:S04]  /*0730*/  LOP3.LUT R13, R13, 0xfffffc00, RZ, 0xc0, !PT ;  /* 0xfffffc000d0d7812 */ /* 0x000fc800078ec0ff */
[----:B------:R-:W-:Y:S02]  /*0740*/  IADD3 R4, -R13, R4, RZ ;  /* 0x000000040d047210 */ /* 0x000fe40007ffe1ff */
[C---:B------:R-:W-:Y:S02]  /*0750*/  LOP3.LUT R13, R5.reuse, 0x1, RZ, 0xfc, !PT ;  /* 0x00000001050d7812 */ /* 0x040fe400078efcff */
[-C--:B------:R-:W-:Y:S02]  /*0760*/  ISETP.GT.AND P0, PT, R5, R4.reuse, PT ;  /* 0x000000040500720c */ /* 0x080fe40003f04270 */
[----:B------:R-:W-:Y:S02]  /*0770*/  ISETP.GT.AND P1, PT, R13, R4, PT ;  /* 0x000000040d00720c */ /* 0x000fe40003f24270 */
[----:B------:R-:W-:Y:S02]  /*0780*/  FSEL R10, RZ, -3.38953138925153547590e+38, !P0 ;  /* 0xff7f0000ff0a7808 */ /* 0x000fe40004000000 */
[----:B------:R-:W-:-:S03]  /*0790*/  FSEL R12, RZ, -3.38953138925153547590e+38, !P1 ;  /* 0xff7f0000ff0c7808 */ /* 0x000fc60004800000 */
[----:B------:R-:W-:Y:S01]  /*07a0*/  FFMA R10, R7, 50, R10 ;  /* 0x42480000070a7823 */ /* 0x000fe2000000000a */
[----:B------:R-:W-:Y:S01]  /*07b0*/  LOP3.LUT R7, R5, 0x2, RZ, 0xfc, !PT ;  /* 0x0000000205077812 */ /* 0x000fe200078efcff */
[----:B------:R-:W-:Y:S01]  /*07c0*/  FFMA R13, R9, 50, R12 ;  /* 0x42480000090d7823 */ /* 0x000fe2000000000c */
[----:B------:R-:W-:Y:S02]  /*07d0*/  LOP3.LUT R5, R5, 0x3, RZ, 0xfc, !PT ;  /* 0x0000000305057812 */ /* 0x000fe400078efcff */
[C---:B------:R-:W-:Y:S02]  /*07e0*/  FSETP.NAN.AND P1, PT, R10.reuse, R10, PT ;  /* 0x0000000a0a00720b */ /* 0x040fe40003f28000 */
[----:B------:R-:W-:-:S04]  /*07f0*/  FSETP.GT.AND P0, PT, R10, R13, PT ;  /* 0x0000000d0a00720b */ /* 0x000fc80003f04000 */
[C---:B------:R-:W-:Y:S02]  /*0800*/  FSEL R9, R10.reuse, R13, P0 ;  /* 0x0000000d0a097208 */ /* 0x040fe40000000000 */
[-C--:B------:R-:W-:Y:S02]  /*0810*/  ISETP.GT.AND P0, PT, R7, R4.reuse, PT ;  /* 0x000000040700720c */ /* 0x080fe40003f04270 */
[----:B------:R-:W-:Y:S02]  /*0820*/  FSEL R9, R10, R9, P1 ;  /* 0x000000090a097208 */ /* 0x000fe40000800000 */
[----:B------:R-:W-:Y:S02]  /*0830*/  FSEL R7, RZ, -3.38953138925153547590e+38, !P0 ;  /* 0xff7f0000ff077808 */ /* 0x000fe40004000000 */
[----:B------:R-:W-:Y:S02]  /*0840*/  FSETP.NAN.AND P2, PT, R9, R9, PT ;  /* 0x000000090900720b */ /* 0x000fe40003f48000 */
[----:B------:R-:W-:Y:S01]  /*0850*/  ISETP.GT.AND P0, PT, R5, R4, PT ;  /* 0x000000040500720c */ /* 0x000fe20003f04270 */
[----:B------:R-:W-:-:S03]  /*0860*/  FFMA R12, R6, 50, R7 ;  /* 0x42480000060c7823 */ /* 0x000fc60000000007 */
[----:B------:R-:W-:Y:S02]  /*0870*/  FSEL R5, RZ, -3.38953138925153547590e+38, !P0 ;  /* 0xff7f0000ff057808 */ /* 0x000fe40004000000 */
[----:B------:R-:W-:-:S03]  /*0880*/  FSETP.GT.AND P1, PT, R9, R12, PT ;  /* 0x0000000c0900720b */ /* 0x000fc60003f24000 */
[----:B------:R-:W-:Y:S01]  /*0890*/  FFMA R14, R8, 50, R5 ;  /* 0x42480000080e7823 */ /* 0x000fe20000000005 */
[----:B------:R-:W-:Y:S02]  /*08a0*/  SHF.R.U32.HI R5, RZ, 0x3, R3 ;  /* 0x00000003ff057819 */ /* 0x000fe40000011603 */
[----:B------:R-:W-:-:S04]  /*08b0*/  @!P2 FSEL R9, R9, R12, P1 ;  /* 0x0000000c0909a208 */ /* 0x000fc80000800000 */
[C---:B------:R-:W-:Y:S02]  /*08c0*/  FSETP.NAN.AND P1, PT, R9.reuse, R9, PT ;  /* 0x000000090900720b */ /* 0x040fe40003f28000 */
[----:B------:R-:W-:-:S11]  /*08d0*/  FSETP.GT.AND P0, PT, R9, R14, PT ;  /* 0x0000000e0900720b */ /* 0x000fd60003f04000 */
[----:B------:R-:W-:-:S04]  /*08e0*/  @!P1 FSEL R9, R9, R14, P0 ;  /* 0x0000000e09099208 */ /* 0x000fc80000000000 */
[C---:B------:R-:W-:Y:S01]  /*08f0*/  FSETP.NAN.AND P1, PT, R9.reuse, R9, PT ;  /* 0x000000090900720b */ /* 0x040fe20003f28000 */
[----:B------:R-:W0:Y:S02]  /*0900*/  SHFL.BFLY PT, R4, R9, 0x10, 0x1f ;  /* 0x0e001f0009047f89 */ /* 0x000e2400000e0000 */
[----:B0-----:R-:W-:-:S13]  /*0910*/  FSETP.GT.AND P0, PT, R9, R4, PT ;  /* 0x000000040900720b */ /* 0x001fda0003f04000 */
        /* <DEDUP_REMOVED lines=12> */
[----:B------:R-:W-:Y:S02]  /*09e0*/  @!P0 FSEL R9, R9, R4, P1 ;  /* 0x0000000409098208 */ /* 0x000fe40000800000 */
[----:B------:R-:W-:Y:S02]  /*09f0*/  LOP3.LUT P1, RZ, R3, 0x1f, RZ, 0xc0, !PT ;  /* 0x0000001f03ff7812 */ /* 0x000fe4000782c0ff */
[C---:B------:R-:W-:Y:S01]  /*0a00*/  FSETP.NAN.AND P2, PT, R9.reuse, R9, PT ;  /* 0x000000090900720b */ /* 0x040fe20003f48000 */
[----:B------:R-:W0:Y:S02]  /*0a10*/  SHFL.BFLY PT, R4, R9, 0x1, 0x1f ;  /* 0x0c201f0009047f89 */ /* 0x000e2400000e0000 */
[----:B0-----:R-:W-:-:S13]  /*0a20*/  FSETP.GT.AND P0, PT, R9, R4, PT ;  /* 0x000000040900720b */ /* 0x001fda0003f04000 */
[----:B------:R-:W-:Y:S02]  /*0a30*/  @!P0 FSEL R9, R9, R4, P2 ;  /* 0x0000000409098208 */ /* 0x000fe40001000000 */
[----:B------:R-:W-:Y:S02]  /*0a40*/  ISETP.GE.AND P2, PT, R3, 0x8, PT ;  /* 0x000000080300780c */ /* 0x000fe40003f46270 */
[----:B------:R-:W-:-:S05]  /*0a50*/  LOP3.LUT R4, R5, 0x1c, RZ, 0xc0, !PT ;  /* 0x0000001c05047812 */ /* 0x000fca00078ec0ff */
[----:B------:R-:W-:Y:S04]  /*0a60*/  @!P1 STS [R4], R9 ;  /* 0x0000000904009388 */ /* 0x000fe80000000800 */
[----:B------:R-:W-:Y:S06]  /*0a70*/  BAR.SYNC 0x0 ;  /* 0x0000000000007b1d */ /* 0x000fec0000000000 */
[----:B------:R-:W0:Y:S04]  /*0a80*/  @!P2 LDS R6, [R3.X4] ;  /* 0x000000000306a984 */ /* 0x000e280000004800 */
[----:B0-----:R-:W0:Y:S01]  /*0a90*/  SHFL.BFLY PT, R5, R6, 0x4, 0x1f ;  /* 0x0c801f0006057f89 */ /* 0x001e2200000e0000 */
[----:B------:R-:W-:-:S02]  /*0aa0*/  FSETP.NAN.AND P3, PT, R6, R6, PT ;  /* 0x000000060600720b */ /* 0x000fc40003f68000 */
[----:B0-----:R-:W-:-:S04]  /*0ab0*/  FSETP.GT.AND P0, PT, R6, R5, PT ;  /* 0x000000050600720b */ /* 0x001fc80003f04000 */
[----:B------:R-:W-:-:S04]  /*0ac0*/  FSEL R5, R6, R5, P0 ;  /* 0x0000000506057208 */ /* 0x000fc80000000000 */
[----:B------:R-:W-:-:S04]  /*0ad0*/  FSEL R8, R6, R5, P3 ;  /* 0x0000000506087208 */ /* 0x000fc80001800000 */
[C---:B------:R-:W-:Y:S01]  /*0ae0*/  FSETP.NAN.AND P3, PT, R8.reuse, R8, PT ;  /* 0x000000080800720b */ /* 0x040fe20003f68000 */
[----:B------:R-:W0:Y:S02]  /*0af0*/  SHFL.BFLY PT, R5, R8, 0x2, 0x1f ;  /* 0x0c401f0008057f89 */ /* 0x000e2400000e0000 */
[----:B0-----:R-:W-:-:S13]  /*0b00*/  FSETP.GT.AND P0, PT, R8, R5, PT ;  /* 0x000000050800720b */ /* 0x001fda0003f04000 */
[----:B------:R-:W-:Y:S02]  /*0b10*/  @!P0 FSEL R8, R8, R5, P3 ;  /* 0x0000000508088208 */ /* 0x000fe40001800000 */
[C---:B------:R-:W-:Y:S02]  /*0b20*/  LOP3.LUT P0, RZ, R3.reuse, 0x7, RZ, 0xc0, !PT ;  /* 0x0000000703ff7812 */ /* 0x040fe4000780c0ff */
[C---:B------:R-:W-:Y:S01]  /*0b30*/  FSETP.NAN.AND P4, PT, R8.reuse, R8, PT ;  /* 0x000000080800720b */ /* 0x040fe20003f88000 */
[----:B------:R-:W0:Y:S01]  /*0b40*/  SHFL.BFLY PT, R5, R8, 0x1, 0x1f ;  /* 0x0c201f0008057f89 */ /* 0x000e2200000e0000 */
[----:B------:R-:W-:Y:S02]  /*0b50*/  ISETP.LT.AND P0, PT, R3, 0x8, !P0 ;  /* 0x000000080300780c */ /* 0x000fe40004701270 */
[----:B0-----:R-:W-:-:S13]  /*0b60*/  FSETP.GT.AND P3, PT, R8, R5, PT ;  /* 0x000000050800720b */ /* 0x001fda0003f64000 */
[----:B------:R-:W-:-:S05]  /*0b70*/  @!P3 FSEL R8, R8, R5, P4 ;  /* 0x000000050808b208 */ /* 0x000fca0002000000 */
[----:B------:R-:W-:Y:S04]  /*0b80*/  @P0 STS [R3.X4], R8 ;  /* 0x0000000803000388 */ /* 0x000fe80000004800 */
[----:B------:R-:W-:Y:S06]  /*0b90*/  BAR.SYNC 0x0 ;  /* 0x0000000000007b1d */ /* 0x000fec0000000000 */
[----:B------:R-:W0:Y:S02]  /*0ba0*/  LDS R5, [RZ] ;  /* 0x00000000ff057984 */ /* 0x000e240000000800 */
[----:B0-----:R-:W-:-:S04]  /*0bb0*/  FADD R5, RZ, R5 ;  /* 0x00000005ff057221 */ /* 0x001fc80000000000 */
[--C-:B------:R-:W-:Y:S01]  /*0bc0*/  FADD R6, R10, -R5.reuse ;  /* 0x800000050a067221 */ /* 0x100fe20000000000 */
[----:B------:R-:W-:-:S03]  /*0bd0*/  FADD R7, R12, -R5 ;  /* 0x800000050c077221 */ /* 0x000fc60000000000 */
[----:B------:R-:W-:Y:S01]  /*0be0*/  FMUL R9, R6, 1.4426950216293334961 ;  /* 0x3fb8aa3b06097820 */ /* 0x000fe20000400000 */
[--C-:B------:R-:W-:Y:S01]  /*0bf0*/  FADD R6, R13, -R5.reuse ;  /* 0x800000050d067221 */ /* 0x100fe20000000000 */
[----:B------:R-:W-:Y:S01]  /*0c00*/  FADD R5, R14, -R5 ;  /* 0x800000050e057221 */ /* 0x000fe20000000000 */
[----:B------:R-:W-:Y:S02]  /*0c10*/  FMUL R7, R7, 1.4426950216293334961 ;  /* 0x3fb8aa3b07077820 */ /* 0x000fe40000400000 */
[----:B------:R-:W-:Y:S01]  /*0c20*/  FMUL R6, R6, 1.4426950216293334961 ;  /* 0x3fb8aa3b06067820 */ /* 0x000fe20000400000 */
[----:B------:R-:W-:Y:S06]  /*0c30*/  BAR.SYNC 0x0 ;  /* 0x0000000000007b1d */ /* 0x000fec0000000000 */
[----:B------:R-:W-:Y:S01]  /*0c40*/  FSETP.GEU.AND P3, PT, R9, -126, PT ;  /* 0xc2fc00000900780b */ /* 0x000fe20003f6e000 */
[----:B------:R-:W-:Y:S01]  /*0c50*/  FMUL R12, R5, 1.4426950216293334961 ;  /* 0x3fb8aa3b050c7820 */ /* 0x000fe20000400000 */
[----:B------:R-:W-:-:S02]  /*0c60*/  FSETP.GEU.AND P4, PT, R6, -126, PT ;  /* 0xc2fc00000600780b */ /* 0x000fc40003f8e000 */
[----:B------:R-:W-:Y:S02]  /*0c70*/  FSETP.GEU.AND P5, PT, R7, -126, PT ;  /* 0xc2fc00000700780b */ /* 0x000fe40003fae000 */
[----:B------:R-:W-:-:S07]  /*0c80*/  FSETP.GEU.AND P6, PT, R12, -126, PT ;  /* 0xc2fc00000c00780b */ /* 0x000fce0003fce000 */
[----:B------:R-:W-:Y:S02]  /*0c90*/  @!P3 FMUL R9, R9, 0.5 ;  /* 0x3f0000000909b820 */ /* 0x000fe40000400000 */
[----:B------:R-:W-:Y:S02]  /*0ca0*/  @!P4 FMUL R6, R6, 0.5 ;  /* 0x3f0000000606c820 */ /* 0x000fe40000400000 */
[----:B------:R-:W0:Y:S01]  /*0cb0*/  MUFU.EX2 R5, R9 ;  /* 0x0000000900057308 */ /* 0x000e220000000800 */
[----:B------:R-:W-:Y:S01]  /*0cc0*/  @!P5 FMUL R7, R7, 0.5 ;  /* 0x3f0000000707d820 */ /* 0x000fe20000400000 */
[----:B------:R-:W-:-:S06]  /*0cd0*/  @!P6 FMUL R12, R12, 0.5 ;  /* 0x3f0000000c0ce820 */ /* 0x000fcc0000400000 */
[----:B------:R-:W1:Y:S08]  /*0ce0*/  MUFU.EX2 R8, R6 ;  /* 0x0000000600087308 */ /* 0x000e700000000800 */
[----:B------:R-:W2:Y:S01]  /*0cf0*/  MUFU.EX2 R10, R7 ;  /* 0x00000007000a7308 */ /* 0x000ea20000000800 */
[----:B0-----:R-:W-:-:S07]  /*0d00*/  @!P3 FMUL R5, R5, R5 ;  /* 0x000000050505b220 */ /* 0x001fce0000400000 */
[----:B------:R-:W0:Y:S01]  /*0d10*/  MUFU.EX2 R13, R12 ;  /* 0x0000000c000d7308 */ /* 0x000e220000000800 */
[----:B-1----:R-:W-:-:S04]  /*0d20*/  @!P4 FMUL R8, R8, R8 ;  /* 0x000000080808c220 */ /* 0x002fc80000400000 */
[----:B------:R-:W-:Y:S01]  /*0d30*/  FADD R9, R5, R8 ;  /* 0x0000000805097221 */ /* 0x000fe20000000000 */
[----:B--2---:R-:W-:-:S04]  /*0d40*/  @!P5 FMUL R10, R10, R10 ;  /* 0x0000000a0a0ad220 */ /* 0x004fc80000400000 */
[----:B------:R-:W-:Y:S01]  /*0d50*/  FADD R14, R10, R9 ;  /* 0x000000090a0e7221 */ /* 0x000fe20000000000 */
[----:B0-----:R-:W-:-:S04]  /*0d60*/  @!P6 FMUL R13, R13, R13 ;  /* 0x0000000d0d0de220 */ /* 0x001fc80000400000 */
[----:B------:R-:W-:-:S05]  /*0d70*/  FADD R14, R13, R14 ;  /* 0x0000000e0d0e7221 */ /* 0x000fca0000000000 */
[----:B------:R-:W0:Y:S02]  /*0d80*/  SHFL.BFLY PT, R9, R14, 0x10, 0x1f ;  /* 0x0e001f000e097f89 */ /* 0x000e2400000e0000 */
[----:B0-----:R-:W-:-:S05]  /*0d90*/  FADD R9, R14, R9 ;  /* 0x000000090e097221 */ /* 0x001fca0000000000 */
        /* <DEDUP_REMOVED lines=8> */
[----:B------:R-:W-:Y:S04]  /*0e20*/  @!P1 STS [R4], R15 ;  /* 0x0000000f04009388 */ /* 0x000fe80000000800 */
[----:B------:R-:W-:Y:S06]  /*0e30*/  BAR.SYNC 0x0 ;  /* 0x0000000000007b1d */ /* 0x000fec0000000000 */
[----:B------:R-:W0:Y:S04]  /*0e40*/  @!P2 LDS R0, [R3.X4] ;  /* 0x000000000300a984 */ /* 0x000e280000004800 */
[----:B0-----:R-:W0:Y:S02]  /*0e50*/  SHFL.BFLY PT, R9, R0, 0x4, 0x1f ;  /* 0x0c801f0000097f89 */ /* 0x001e2400000e0000 */
[----:B0-----:R-:W-:-:S05]  /*0e60*/  FADD R9, R0, R9 ;  /* 0x0000000900097221 */ /* 0x001fca0000000000 */
[----:B------:R-:W0:Y:S02]  /*0e70*/  SHFL.BFLY PT, R6, R9, 0x2, 0x1f ;  /* 0x0c401f0009067f89 */ /* 0x000e2400000e0000 */
[----:B0-----:R-:W-:-:S05]  /*0e80*/  FADD R6, R9, R6 ;  /* 0x0000000609067221 */ /* 0x001fca0000000000 */
[----:B------:R-:W0:Y:S02]  /*0e90*/  SHFL.BFLY PT, R7, R6, 0x1, 0x1f ;  /* 0x0c201f0006077f89 */ /* 0x000e2400000e0000 */
[----:B0-----:R-:W-:-:S05]  /*0ea0*/  FADD R12, R6, R7 ;  /* 0x00000007060c7221 */ /* 0x001fca0000000000 */
[----:B------:R-:W-:Y:S04]  /*0eb0*/  @P0 STS [R3.X4], R12 ;  /* 0x0000000c03000388 */ /* 0x000fe80000004800 */
[----:B------:R-:W-:Y:S06]  /*0ec0*/  BAR.SYNC 0x0 ;  /* 0x0000000000007b1d */ /* 0x000fec0000000000 */
[----:B------:R-:W0:Y:S02]  /*0ed0*/  LDS R4, [RZ] ;  /* 0x00000000ff047984 */ /* 0x000e240000000800 */
[----:B0-----:R-:W-:Y:S01]  /*0ee0*/  FADD R7, RZ, R4 ;  /* 0x00000004ff077221 */ /* 0x001fe20000000000 */
[----:B------:R-:W-:-:S04]  /*0ef0*/  LEA R4, P2, R2, c[0x0][0x168], 0x1 ;  /* 0x00005a0002047a11 */ /* 0x000fc800078408ff */
[C---:B------:R-:W-:Y:S02]  /*0f00*/  FSETP.GT.AND P0, PT, |R7|.reuse, 8.50705917302346158658e+37, PT ;  /* 0x7e8000000700780b */ /* 0x040fe40003f04200 */
[----:B------:R-:W-:-:S11]  /*0f10*/  FSETP.GEU.AND P1, PT, |R7|, 1.175494350822287508e-38, PT ;  /* 0x008000000700780b */ /* 0x000fd60003f2e200 */
[----:B------:R-:W-:Y:S01]  /*0f20*/  @P0 FMUL R7, R7, 0.25 ;  /* 0x3e80000007070820 */ /* 0x000fe20000400000 */
[----:B------:R-:W-:Y:S01]  /*0f30*/  @P0 FMUL R5, R5, 0.25 ;  /* 0x3e80000005050820 */ /* 0x000fe20000400000 */
[----:B------:R-:W-:Y:S01]  /*0f40*/  @P0 FMUL R8, R8, 0.25 ;  /* 0x3e80000008080820 */ /* 0x000fe20000400000 */
[----:B------:R-:W-:Y:S01]  /*0f50*/  @P0 FMUL R10, R10, 0.25 ;  /* 0x3e8000000a0a0820 */ /* 0x000fe20000400000 */
[----:B------:R-:W-:Y:S01]  /*0f60*/  @!P1 FMUL R7, R7, 16777216 ;  /* 0x4b80000007079820 */ /* 0x000fe20000400000 */
[----:B------:R-:W-:Y:S01]  /*0f70*/  @P0 FMUL R13, R13, 0.25 ;  /* 0x3e8000000d0d0820 */ /* 0x000fe20000400000 */
[----:B------:R-:W-:Y:S01]  /*0f80*/  @!P1 FMUL R5, R5, 16777216 ;  /* 0x4b80000005059820 */ /* 0x000fe20000400000 */
[----:B------:R-:W-:Y:S01]  /*0f90*/  @!P1 FMUL R8, R8, 16777216 ;  /* 0x4b80000008089820 */ /* 0x000fe20000400000 */
[----:B------:R-:W-:Y:S01]  /*0fa0*/  @!P1 FMUL R10, R10, 16777216 ;  /* 0x4b8000000a0a9820 */ /* 0x000fe20000400000 */
[----:B------:R-:W-:Y:S01]  /*0fb0*/  @!P1 FMUL R13, R13, 16777216 ;  /* 0x4b8000000d0d9820 */ /* 0x000fe20000400000 */
[----:B------:R-:W0:Y:S02]  /*0fc0*/  MUFU.RCP R7, R7 ;  /* 0x0000000700077308 */ /* 0x000e240000001000 */
[C---:B0-----:R-:W-:Y:S01]  /*0fd0*/  FMUL R0, R7.reuse, R5 ;  /* 0x0000000507007220 */ /* 0x041fe20000400000 */
[C---:B------:R-:W-:Y:S01]  /*0fe0*/  FMUL R3, R7.reuse, R8 ;  /* 0x0000000807037220 */ /* 0x040fe20000400000 */
[C---:B------:R-:W-:Y:S01]  /*0ff0*/  FMUL R10, R7.reuse, R10 ;  /* 0x0000000a070a7220 */ /* 0x040fe20000400000 */
[----:B------:R-:W-:Y:S01]  /*1000*/  FMUL R7, R7, R13 ;  /* 0x0000000d07077220 */ /* 0x000fe20000400000 */
[----:B------:R-:W-:-:S02]  /*1010*/  LEA.HI.X R5, R2, c[0x0][0x16c], R11, 0x1, P2 ;  /* 0x00005b0002057a11 */ /* 0x000fc400010f0c0b */
[----:B------:R-:W-:Y:S02]  /*1020*/  F2FP.BF16.F32.PACK_AB R6, R3, R0 ;  /* 0x000000000306723e */ /* 0x000fe400000010ff */
[----:B------:R-:W-:-:S05]  /*1030*/  F2FP.BF16.F32.PACK_AB R7, R7, R10 ;  /* 0x0000000a0707723e */ /* 0x000fca00000010ff */
[----:B------:R-:W-:Y:S01]  /*1040*/  STG.E.64 [R4.64], R6 ;  /* 0x0000000604007986 */ /* 0x000fe2000c101b04 */
[----:B------:R-:W-:Y:S05]  /*1050*/  EXIT ;  /* 0x000000000000794d */ /* 0x000fea0003800000 */
.L_x_12:
[----:B------:R-:W-:-:S00]  /*1060*/  BRA `(.L_x_12) ;  /* 0xfffffff000007947 */ /* 0x000fc0000383ffff */
[----:B------:R-:W-:-:S00]  /*1070*/  NOP ;  /* 0x0000000000007918 */ /* 0x000fc00000000000 */
        /* <DEDUP_REMOVED lines=8> */
.L_x_13:


//--------------------- .nv.global.init           --------------------------
	.section	.nv.global.init,"aw",@progbits
.nv.global.init:
	.type		_$_str,@object
	.size		_$_str,(.L_0 - _$_str)
_$_str:
        /*0000*/ 	.byte	0x5f, 0x5f, 0x43, 0x55, 0x44, 0x41, 0x5f, 0x46, 0x54, 0x5a, 0x00
.L_0:


//--------------------- .nv.shared.triton__0d1d2de3de --------------------------
	.section	.nv.shared.triton__0d1d2de3de,"aw",@nobits
	.align	16
